//
// Generated by NVIDIA NVVM Compiler
//
// Compiler Build ID: CL-36424714
// Cuda compilation tools, release 13.0, V13.0.88
// Based on NVVM 20.0.0
//

.version 9.0
.target sm_100
.address_size 64

	// .globl	_Z19parallel_matrix_addPfS_S_

.visible .entry _Z19parallel_matrix_addPfS_S_(
	.param .u64 .ptr .align 1 _Z19parallel_matrix_addPfS_S__param_0,
	.param .u64 .ptr .align 1 _Z19parallel_matrix_addPfS_S__param_1,
	.param .u64 .ptr .align 1 _Z19parallel_matrix_addPfS_S__param_2
)
{
	.reg .b32 	%r<4>;
	.reg .b32 	%f<4>;
	.reg .b64 	%rd<11>;

	ld.param.u64 	%rd1, [_Z19parallel_matrix_addPfS_S__param_0];
	ld.param.u64 	%rd2, [_Z19parallel_matrix_addPfS_S__param_1];
	ld.param.u64 	%rd3, [_Z19parallel_matrix_addPfS_S__param_2];
	cvta.to.global.u64 	%rd4, %rd3;
	cvta.to.global.u64 	%rd5, %rd2;
	cvta.to.global.u64 	%rd6, %rd1;
	mov.u32 	%r1, %tid.x;
	mov.u32 	%r2, %tid.y;
	mad.lo.s32 	%r3, %r2, 5, %r1;
	mul.wide.u32 	%rd7, %r3, 4;
	add.s64 	%rd8, %rd6, %rd7;
	ld.global.f32 	%f1, [%rd8];
	add.s64 	%rd9, %rd5, %rd7;
	ld.global.f32 	%f2, [%rd9];
	add.f32 	%f3, %f1, %f2;
	add.s64 	%rd10, %rd4, %rd7;
	st.global.f32 	[%rd10], %f3;
	ret;

}
	// .globl	_Z19parallel_matrix_subPfS_S_
.visible .entry _Z19parallel_matrix_subPfS_S_(
	.param .u64 .ptr .align 1 _Z19parallel_matrix_subPfS_S__param_0,
	.param .u64 .ptr .align 1 _Z19parallel_matrix_subPfS_S__param_1,
	.param .u64 .ptr .align 1 _Z19parallel_matrix_subPfS_S__param_2
)
{
	.reg .b32 	%r<4>;
	.reg .b32 	%f<4>;
	.reg .b64 	%rd<11>;

	ld.param.u64 	%rd1, [_Z19parallel_matrix_subPfS_S__param_0];
	ld.param.u64 	%rd2, [_Z19parallel_matrix_subPfS_S__param_1];
	ld.param.u64 	%rd3, [_Z19parallel_matrix_subPfS_S__param_2];
	cvta.to.global.u64 	%rd4, %rd3;
	cvta.to.global.u64 	%rd5, %rd2;
	cvta.to.global.u64 	%rd6, %rd1;
	mov.u32 	%r1, %tid.x;
	mov.u32 	%r2, %tid.y;
	mad.lo.s32 	%r3, %r2, 5, %r1;
	mul.wide.u32 	%rd7, %r3, 4;
	add.s64 	%rd8, %rd6, %rd7;
	ld.global.f32 	%f1, [%rd8];
	add.s64 	%rd9, %rd5, %rd7;
	ld.global.f32 	%f2, [%rd9];
	sub.f32 	%f3, %f1, %f2;
	add.s64 	%rd10, %rd4, %rd7;
	st.global.f32 	[%rd10], %f3;
	ret;

}
	// .globl	_Z19parallel_matrix_mulPfS_S_
.visible .entry _Z19parallel_matrix_mulPfS_S_(
	.param .u64 .ptr .align 1 _Z19parallel_matrix_mulPfS_S__param_0,
	.param .u64 .ptr .align 1 _Z19parallel_matrix_mulPfS_S__param_1,
	.param .u64 .ptr .align 1 _Z19parallel_matrix_mulPfS_S__param_2
)
{
	.reg .b32 	%r<5>;
	.reg .b32 	%f<16>;
	.reg .b64 	%rd<13>;

	ld.param.u64 	%rd1, [_Z19parallel_matrix_mulPfS_S__param_0];
	ld.param.u64 	%rd2, [_Z19parallel_matrix_mulPfS_S__param_1];
	ld.param.u64 	%rd3, [_Z19parallel_matrix_mulPfS_S__param_2];
	mov.u32 	%r1, %tid.y;
	mul.lo.s32 	%r2, %r1, 5;
	mov.u32 	%r3, %tid.x;
	cvta.to.global.u64 	%rd4, %rd1;
	cvta.to.global.u64 	%rd5, %rd2;
	mul.wide.u32 	%rd6, %r2, 4;
	add.s64 	%rd7, %rd4, %rd6;
	ld.global.f32 	%f1, [%rd7];
	mul.wide.u32 	%rd8, %r3, 4;
	add.s64 	%rd9, %rd5, %rd8;
	ld.global.f32 	%f2, [%rd9];
	fma.rn.f32 	%f3, %f1, %f2, 0f00000000;
	ld.global.f32 	%f4, [%rd7+4];
	ld.global.f32 	%f5, [%rd9+20];
	fma.rn.f32 	%f6, %f4, %f5, %f3;
	ld.global.f32 	%f7, [%rd7+8];
	ld.global.f32 	%f8, [%rd9+40];
	fma.rn.f32 	%f9, %f7, %f8, %f6;
	ld.global.f32 	%f10, [%rd7+12];
	ld.global.f32 	%f11, [%rd9+60];
	fma.rn.f32 	%f12, %f10, %f11, %f9;
	ld.global.f32 	%f13, [%rd7+16];
	ld.global.f32 	%f14, [%rd9+80];
	fma.rn.f32 	%f15, %f13, %f14, %f12;
	cvta.to.global.u64 	%rd10, %rd3;
	add.s32 	%r4, %r2, %r3;
	mul.wide.u32 	%rd11, %r4, 4;
	add.s64 	%rd12, %rd10, %rd11;
	st.global.f32 	[%rd12], %f15;
	ret;

}


// ===== COMPILED SASS (sm_100) =====

	.target	sm_100

	.elftype	@"ET_EXEC"


//--------------------- .note.nv.tkinfo           --------------------------
	.section	.note.nv.tkinfo,"",@"SHT_NOTE"
	.sectionflags	@"SHF_NOTE_NV_TKINFO"
	.tkinfo
        /*0018*/ 	.word	0x00000002
        /*0030*/ 	.string	""
        /*0030*/ 	.string	"ptxas"
        /*0030*/ 	.string	"Cuda compilation tools, release 13.0, V13.0.88"
        /*0030*/ 	.string	"Build cuda_13.0.r13.0/compiler.36424714_0"
        /*0030*/ 	.string	"-arch sm_100 -m 64 "



//--------------------- .note.nv.cuinfo           --------------------------
	.section	.note.nv.cuinfo,"",@"SHT_NOTE"
	.sectionflags	@"SHF_NOTE_NV_CUINFO"
        /*0018*/ 	.short	0x0002
        /*001a*/ 	.short	0x0064
        /*001c*/ 	.short	0x0082
	.zero		2


//--------------------- .nv.info                  --------------------------
	.section	.nv.info,"",@"SHT_CUDA_INFO"
	.align	4


	//----- nvinfo : EIATTR_REGCOUNT
	.align		4
        /*0000*/ 	.byte	0x04, 0x2f
        /*0002*/ 	.short	(.L_1 - .L_0)
	.align		4
.L_0:
        /*0004*/ 	.word	index@(_Z19parallel_matrix_addPfS_S_)
        /*0008*/ 	.word	0x0000000c


	//----- nvinfo : EIATTR_FRAME_SIZE
	.align		4
.L_1:
        /*000c*/ 	.byte	0x04, 0x11
        /*000e*/ 	.short	(.L_3 - .L_2)
	.align		4
.L_2:
        /*0010*/ 	.word	index@(_Z19parallel_matrix_addPfS_S_)
        /*0014*/ 	.word	0x00000000


	//----- nvinfo : EIATTR_REGCOUNT
	.align		4
.L_3:
        /*0018*/ 	.byte	0x04, 0x2f
        /*001a*/ 	.short	(.L_5 - .L_4)
	.align		4
.L_4:
        /*001c*/ 	.word	index@(_Z19parallel_matrix_subPfS_S_)
        /*0020*/ 	.word	0x0000000c


	//----- nvinfo : EIATTR_FRAME_SIZE
	.align		4
.L_5:
        /*0024*/ 	.byte	0x04, 0x11
        /*0026*/ 	.short	(.L_7 - .L_6)
	.align		4
.L_6:
        /*0028*/ 	.word	index@(_Z19parallel_matrix_subPfS_S_)
        /*002c*/ 	.word	0x00000000


	//----- nvinfo : EIATTR_REGCOUNT
	.align		4
.L_7:
        /*0030*/ 	.byte	0x04, 0x2f
        /*0032*/ 	.short	(.L_9 - .L_8)
	.align		4
.L_8:
        /*0034*/ 	.word	index@(_Z19parallel_matrix_mulPfS_S_)
        /*0038*/ 	.word	0x00000016


	//----- nvinfo : EIATTR_FRAME_SIZE
	.align		4
.L_9:
        /*003c*/ 	.byte	0x04, 0x11
        /*003e*/ 	.short	(.L_11 - .L_10)
	.align		4
.L_10:
        /*0040*/ 	.word	index@(_Z19parallel_matrix_mulPfS_S_)
        /*0044*/ 	.word	0x00000000


	//----- nvinfo : EIATTR_MIN_STACK_SIZE
	.align		4
.L_11:
        /*0048*/ 	.byte	0x04, 0x12
        /*004a*/ 	.short	(.L_13 - .L_12)
	.align		4
.L_12:
        /*004c*/ 	.word	index@(_Z19parallel_matrix_mulPfS_S_)
        /*0050*/ 	.word	0x00000000


	//----- nvinfo : EIATTR_MIN_STACK_SIZE
	.align		4
.L_13:
        /*0054*/ 	.byte	0x04, 0x12
        /*0056*/ 	.short	(.L_15 - .L_14)
	.align		4
.L_14:
        /*0058*/ 	.word	index@(_Z19parallel_matrix_subPfS_S_)
        /*005c*/ 	.word	0x00000000


	//----- nvinfo : EIATTR_MIN_STACK_SIZE
	.align		4
.L_15:
        /*0060*/ 	.byte	0x04, 0x12
        /*0062*/ 	.short	(.L_17 - .L_16)
	.align		4
.L_16:
        /*0064*/ 	.word	index@(_Z19parallel_matrix_addPfS_S_)
        /*0068*/ 	.word	0x00000000
.L_17:


//--------------------- .nv.compat                --------------------------
	.section	.nv.compat,"",@"SHT_CUDA_COMPAT_INFO"
	.align	4
        /*0000*/ 	.byte	0x02, 0x09, 0x00, 0x00, 0x02, 0x02, 0x01, 0x00, 0x02, 0x05, 0x05, 0x00, 0x03, 0x07, 0x01, 0x01
        /*0010*/ 	.byte	0x02, 0x03, 0x00, 0x00, 0x02, 0x06, 0x01, 0x00, 0x04, 0x0b, 0x08, 0x00, 0x09, 0x00, 0x00, 0x00
        /*0020*/ 	.byte	0x00, 0x00, 0x00, 0x00


//--------------------- .nv.info._Z19parallel_matrix_mulPfS_S_ --------------------------
	.section	.nv.info._Z19parallel_matrix_mulPfS_S_,"",@"SHT_CUDA_INFO"
	.sectionflags	@""
	.align	4


	//----- nvinfo : EIATTR_CUDA_API_VERSION
	.align		4
        /*0000*/ 	.byte	0x04, 0x37
        /*0002*/ 	.short	(.L_19 - .L_18)
.L_18:
        /*0004*/ 	.word	0x00000082


	//----- nvinfo : EIATTR_KPARAM_INFO
	.align		4
.L_19:
        /*0008*/ 	.byte	0x04, 0x17
        /*000a*/ 	.short	(.L_21 - .L_20)
.L_20:
        /*000c*/ 	.word	0x00000000
        /*0010*/ 	.short	0x0002
        /*0012*/ 	.short	0x0010
        /*0014*/ 	.byte	0x00, 0xf5, 0x21, 0x00


	//----- nvinfo : EIATTR_KPARAM_INFO
	.align		4
.L_21:
        /*0018*/ 	.byte	0x04, 0x17
        /*001a*/ 	.short	(.L_23 - .L_22)
.L_22:
        /*001c*/ 	.word	0x00000000
        /*0020*/ 	.short	0x0001
        /*0022*/ 	.short	0x0008
        /*0024*/ 	.byte	0x00, 0xf5, 0x21, 0x00


	//----- nvinfo : EIATTR_KPARAM_INFO
	.align		4
.L_23:
        /*0028*/ 	.byte	0x04, 0x17
        /*002a*/ 	.short	(.L_25 - .L_24)
.L_24:
        /*002c*/ 	.word	0x00000000
        /*0030*/ 	.short	0x0000
        /*0032*/ 	.short	0x0000
        /*0034*/ 	.byte	0x00, 0xf5, 0x21, 0x00


	//----- nvinfo : EIATTR_SPARSE_MMA_MASK
	.align		4
.L_25:
        /*0038*/ 	.byte	0x03, 0x50
        /*003a*/ 	.short	0x0000


	//----- nvinfo : EIATTR_MAXREG_COUNT
	.align		4
        /*003c*/ 	.byte	0x03, 0x1b
        /*003e*/ 	.short	0x00ff


	//----- nvinfo : EIATTR_MERCURY_ISA_VERSION
	.align		4
        /*0040*/ 	.byte	0x03, 0x5f
        /*0042*/ 	.short	0x0101


	//----- nvinfo : EIATTR_VRC_CTA_INIT_COUNT
	.align		4
        /*0044*/ 	.byte	0x02, 0x4a
	.zero		1
	.zero		1


	//----- nvinfo : EIATTR_EXIT_INSTR_OFFSETS
	.align		4
        /*0048*/ 	.byte	0x04, 0x1c
        /*004a*/ 	.short	(.L_27 - .L_26)


	//   ....[0]....
.L_26:
        /*004c*/ 	.word	0x000001c0


	//----- nvinfo : EIATTR_CBANK_PARAM_SIZE
	.align		4
.L_27:
        /*0050*/ 	.byte	0x03, 0x19
        /*0052*/ 	.short	0x0018


	//----- nvinfo : EIATTR_PARAM_CBANK
	.align		4
        /*0054*/ 	.byte	0x04, 0x0a
        /*0056*/ 	.short	(.L_29 - .L_28)
	.align		4
.L_28:
        /*0058*/ 	.word	index@(.nv.constant0._Z19parallel_matrix_mulPfS_S_)
        /*005c*/ 	.short	0x0380
        /*005e*/ 	.short	0x0018


	//----- nvinfo : EIATTR_SW_WAR
	.align		4
.L_29:
        /*0060*/ 	.byte	0x04, 0x36
        /*0062*/ 	.short	(.L_31 - .L_30)
.L_30:
        /*0064*/ 	.word	0x00000008
.L_31:


//--------------------- .nv.info._Z19parallel_matrix_subPfS_S_ --------------------------
	.section	.nv.info._Z19parallel_matrix_subPfS_S_,"",@"SHT_CUDA_INFO"
	.sectionflags	@""
	.align	4


	//----- nvinfo : EIATTR_CUDA_API_VERSION
	.align		4
        /*0000*/ 	.byte	0x04, 0x37
        /*0002*/ 	.short	(.L_33 - .L_32)
.L_32:
        /*0004*/ 	.word	0x00000082


	//----- nvinfo : EIATTR_KPARAM_INFO
	.align		4
.L_33:
        /*0008*/ 	.byte	0x04, 0x17
        /*000a*/ 	.short	(.L_35 - .L_34)
.L_34:
        /*000c*/ 	.word	0x00000000
        /*0010*/ 	.short	0x0002
        /*0012*/ 	.short	0x0010
        /*0014*/ 	.byte	0x00, 0xf5, 0x21, 0x00


	//----- nvinfo : EIATTR_KPARAM_INFO
	.align		4
.L_35:
        /*0018*/ 	.byte	0x04, 0x17
        /*001a*/ 	.short	(.L_37 - .L_36)
.L_36:
        /*001c*/ 	.word	0x00000000
        /*0020*/ 	.short	0x0001
        /*0022*/ 	.short	0x0008
        /*0024*/ 	.byte	0x00, 0xf5, 0x21, 0x00


	//----- nvinfo : EIATTR_KPARAM_INFO
	.align		4
.L_37:
        /*0028*/ 	.byte	0x04, 0x17
        /*002a*/ 	.short	(.L_39 - .L_38)
.L_38:
        /*002c*/ 	.word	0x00000000
        /*0030*/ 	.short	0x0000
        /*0032*/ 	.short	0x0000
        /*0034*/ 	.byte	0x00, 0xf5, 0x21, 0x00


	//----- nvinfo : EIATTR_SPARSE_MMA_MASK
	.align		4
.L_39:
        /*0038*/ 	.byte	0x03, 0x50
        /*003a*/ 	.short	0x0000


	//----- nvinfo : EIATTR_MAXREG_COUNT
	.align		4
        /*003c*/ 	.byte	0x03, 0x1b
        /*003e*/ 	.short	0x00ff


	//----- nvinfo : EIATTR_MERCURY_ISA_VERSION
	.align		4
        /*0040*/ 	.byte	0x03, 0x5f
        /*0042*/ 	.short	0x0101


	//----- nvinfo : EIATTR_VRC_CTA_INIT_COUNT
	.align		4
        /*0044*/ 	.byte	0x02, 0x4a
	.zero		1
	.zero		1


	//----- nvinfo : EIATTR_EXIT_INSTR_OFFSETS
	.align		4
        /*0048*/ 	.byte	0x04, 0x1c
        /*004a*/ 	.short	(.L_41 - .L_40)


	//   ....[0]....
.L_40:
        /*004c*/ 	.word	0x000000f0


	//----- nvinfo : EIATTR_CBANK_PARAM_SIZE
	.align		4
.L_41:
        /*0050*/ 	.byte	0x03, 0x19
        /*0052*/ 	.short	0x0018


	//----- nvinfo : EIATTR_PARAM_CBANK
	.align		4
        /*0054*/ 	.byte	0x04, 0x0a
        /*0056*/ 	.short	(.L_43 - .L_42)
	.align		4
.L_42:
        /*0058*/ 	.word	index@(.nv.constant0._Z19parallel_matrix_subPfS_S_)
        /*005c*/ 	.short	0x0380
        /*005e*/ 	.short	0x0018


	//----- nvinfo : EIATTR_SW_WAR
	.align		4
.L_43:
        /*0060*/ 	.byte	0x04, 0x36
        /*0062*/ 	.short	(.L_45 - .L_44)
.L_44:
        /*0064*/ 	.word	0x00000008
.L_45:


//--------------------- .nv.info._Z19parallel_matrix_addPfS_S_ --------------------------
	.section	.nv.info._Z19parallel_matrix_addPfS_S_,"",@"SHT_CUDA_INFO"
	.sectionflags	@""
	.align	4


	//----- nvinfo : EIATTR_CUDA_API_VERSION
	.align		4
        /*0000*/ 	.byte	0x04, 0x37
        /*0002*/ 	.short	(.L_47 - .L_46)
.L_46:
        /*0004*/ 	.word	0x00000082


	//----- nvinfo : EIATTR_KPARAM_INFO
	.align		4
.L_47:
        /*0008*/ 	.byte	0x04, 0x17
        /*000a*/ 	.short	(.L_49 - .L_48)
.L_48:
        /*000c*/ 	.word	0x00000000
        /*0010*/ 	.short	0x0002
        /*0012*/ 	.short	0x0010
        /*0014*/ 	.byte	0x00, 0xf5, 0x21, 0x00


	//----- nvinfo : EIATTR_KPARAM_INFO
	.align		4
.L_49:
        /*0018*/ 	.byte	0x04, 0x17
        /*001a*/ 	.short	(.L_51 - .L_50)
.L_50:
        /*001c*/ 	.word	0x00000000
        /*0020*/ 	.short	0x0001
        /*0022*/ 	.short	0x0008
        /*0024*/ 	.byte	0x00, 0xf5, 0x21, 0x00


	//----- nvinfo : EIATTR_KPARAM_INFO
	.align		4
.L_51:
        /*0028*/ 	.byte	0x04, 0x17
        /*002a*/ 	.short	(.L_53 - .L_52)
.L_52:
        /*002c*/ 	.word	0x00000000
        /*0030*/ 	.short	0x0000
        /*0032*/ 	.short	0x0000
        /*0034*/ 	.byte	0x00, 0xf5, 0x21, 0x00


	//----- nvinfo : EIATTR_SPARSE_MMA_MASK
	.align		4
.L_53:
        /*0038*/ 	.byte	0x03, 0x50
        /*003a*/ 	.short	0x0000


	//----- nvinfo : EIATTR_MAXREG_COUNT
	.align		4
        /*003c*/ 	.byte	0x03, 0x1b
        /*003e*/ 	.short	0x00ff


	//----- nvinfo : EIATTR_MERCURY_ISA_VERSION
	.align		4
        /*0040*/ 	.byte	0x03, 0x5f
        /*0042*/ 	.short	0x0101


	//----- nvinfo : EIATTR_VRC_CTA_INIT_COUNT
	.align		4
        /*0044*/ 	.byte	0x02, 0x4a
	.zero		1
	.zero		1


	//----- nvinfo : EIATTR_EXIT_INSTR_OFFSETS
	.align		4
        /*0048*/ 	.byte	0x04, 0x1c
        /*004a*/ 	.short	(.L_55 - .L_54)


	//   ....[0]....
.L_54:
        /*004c*/ 	.word	0x000000f0


	//----- nvinfo : EIATTR_CBANK_PARAM_SIZE
	.align		4
.L_55:
        /*0050*/ 	.byte	0x03, 0x19
        /*0052*/ 	.short	0x0018


	//----- nvinfo : EIATTR_PARAM_CBANK
	.align		4
        /*0054*/ 	.byte	0x04, 0x0a
        /*0056*/ 	.short	(.L_57 - .L_56)
	.align		4
.L_56:
        /*0058*/ 	.word	index@(.nv.constant0._Z19parallel_matrix_addPfS_S_)
        /*005c*/ 	.short	0x0380
        /*005e*/ 	.short	0x0018


	//----- nvinfo : EIATTR_SW_WAR
	.align		4
.L_57:
        /*0060*/ 	.byte	0x04, 0x36
        /*0062*/ 	.short	(.L_59 - .L_58)
.L_58:
        /*0064*/ 	.word	0x00000008
.L_59:


//--------------------- .nv.callgraph             --------------------------
	.section	.nv.callgraph,"",@"SHT_CUDA_CALLGRAPH"
	.align	4
	.sectionentsize	8
	.align		4
        /*0000*/ 	.word	0x00000000
	.align		4
        /*0004*/ 	.word	0xffffffff
	.align		4
        /*0008*/ 	.word	0x00000000
	.align		4
        /*000c*/ 	.word	0xfffffffe
	.align		4
        /*0010*/ 	.word	0x00000000
	.align		4
        /*0014*/ 	.word	0xfffffffd
	.align		4
        /*0018*/ 	.word	0x00000000
	.align		4
        /*001c*/ 	.word	0xfffffffc


//--------------------- .text._Z19parallel_matrix_mulPfS_S_ --------------------------
	.section	.text._Z19parallel_matrix_mulPfS_S_,"ax",@progbits
	.align	128
        .global         _Z19parallel_matrix_mulPfS_S_
        .type           _Z19parallel_matrix_mulPfS_S_,@function
        .size           _Z19parallel_matrix_mulPfS_S_,(.L_x_3 - _Z19parallel_matrix_mulPfS_S_)
        .other          _Z19parallel_matrix_mulPfS_S_,@"STO_CUDA_ENTRY STV_DEFAULT"
_Z19parallel_matrix_mulPfS_S_:
.text._Z19parallel_matrix_mulPfS_S_:
[----:B------:R-:W-:Y:S01]  /*0000*/  LDC R1, c[0x0][0x37c] ;  /* 0x0000df00ff017b82 */ /* 0x000fe20000000800 */
[----:B------:R-:W0:Y:S07]  /*0010*/  S2R R9, SR_TID.Y ;  /* 0x0000000000097919 */ /* 0x000e2e0000002200 */
[----:B------:R-:W1:Y:S01]  /*0020*/  LDC.64 R6, c[0x0][0x388] ;  /* 0x0000e200ff067b82 */ /* 0x000e620000000a00 */
[----:B------:R-:W2:Y:S01]  /*0030*/  LDCU.64 UR4, c[0x0][0x358] ;  /* 0x00006b00ff0477ac */ /* 0x000ea20008000a00 */
[----:B------:R-:W1:Y:S06]  /*0040*/  S2R R16, SR_TID.X ;  /* 0x0000000000107919 */ /* 0x000e6c0000002100 */
[----:B------:R-:W3:Y:S08]  /*0050*/  LDC.64 R4, c[0x0][0x380] ;  /* 0x0000e000ff047b82 */ /* 0x000ef00000000a00 */
[----:B------:R-:W4:Y:S01]  /*0060*/  LDC.64 R2, c[0x0][0x390] ;  /* 0x0000e400ff027b82 */ /* 0x000f220000000a00 */
[----:B0-----:R-:W-:Y:S01]  /*0070*/  LEA R9, R9, R9, 0x2 ;  /* 0x0000000909097211 */ /* 0x001fe200078e10ff */
[----:B-1----:R-:W-:-:S04]  /*0080*/  IMAD.WIDE.U32 R6, R16, 0x4, R6 ;  /* 0x0000000410067825 */ /* 0x002fc800078e0006 */
[C---:B---3--:R-:W-:Y:S01]  /*0090*/  IMAD.WIDE.U32 R4, R9.reuse, 0x4, R4 ;  /* 0x0000000409047825 */ /* 0x048fe200078e0004 */
[----:B--2---:R-:W2:Y:S04]  /*00a0*/  LDG.E R11, desc[UR4][R6.64] ;  /* 0x00000004060b7981 */ /* 0x004ea8000c1e1900 */
[----:B------:R-:W2:Y:S04]  /*00b0*/  LDG.E R0, desc[UR4][R4.64] ;  /* 0x0000000404007981 */ /* 0x000ea8000c1e1900 */
[----:B------:R-:W3:Y:S04]  /*00c0*/  LDG.E R8, desc[UR4][R6.64+0x14] ;  /* 0x0000140406087981 */ /* 0x000ee8000c1e1900 */
[----:B------:R-:W3:Y:S04]  /*00d0*/  LDG.E R13, desc[UR4][R4.64+0x4] ;  /* 0x00000404040d7981 */ /* 0x000ee8000c1e1900 */
[----:B------:R-:W5:Y:S04]  /*00e0*/  LDG.E R10, desc[UR4][R6.64+0x28] ;  /* 0x00002804060a7981 */ /* 0x000f68000c1e1900 */
[----:B------:R-:W5:Y:S04]  /*00f0*/  LDG.E R15, desc[UR4][R4.64+0x8] ;  /* 0x00000804040f7981 */ /* 0x000f68000c1e1900 */
[----:B------:R-:W5:Y:S04]  /*0100*/  LDG.E R12, desc[UR4][R6.64+0x3c] ;  /* 0x00003c04060c7981 */ /* 0x000f68000c1e1900 */
[----:B------:R-:W5:Y:S04]  /*0110*/  LDG.E R17, desc[UR4][R4.64+0xc] ;  /* 0x00000c0404117981 */ /* 0x000f68000c1e1900 */
[----:B------:R-:W5:Y:S04]  /*0120*/  LDG.E R19, desc[UR4][R4.64+0x10] ;  /* 0x0000100404137981 */ /* 0x000f68000c1e1900 */
[----:B------:R-:W5:Y:S01]  /*0130*/  LDG.E R14, desc[UR4][R6.64+0x50] ;  /* 0x00005004060e7981 */ /* 0x000f62000c1e1900 */
[----:B------:R-:W-:-:S05]  /*0140*/  IADD3 R9, PT, PT, R9, R16, RZ ;  /* 0x0000001009097210 */ /* 0x000fca0007ffe0ff */
[----:B----4-:R-:W-:-:S04]  /*0150*/  IMAD.WIDE.U32 R2, R9, 0x4, R2 ;  /* 0x0000000409027825 */ /* 0x010fc800078e0002 */
[----:B--2---:R-:W-:-:S04]  /*0160*/  FFMA R0, R0, R11, RZ ;  /* 0x0000000b00007223 */ /* 0x004fc800000000ff */
[----:B---3--:R-:W-:-:S04]  /*0170*/  FFMA R0, R13, R8, R0 ;  /* 0x000000080d007223 */ /* 0x008fc80000000000 */
[----:B-----5:R-:W-:-:S04]  /*0180*/  FFMA R0, R15, R10, R0 ;  /* 0x0000000a0f007223 */ /* 0x020fc80000000000 */
[----:B------:R-:W-:-:S04]  /*0190*/  FFMA R0, R17, R12, R0 ;  /* 0x0000000c11007223 */ /* 0x000fc80000000000 */
[----:B------:R-:W-:-:S05]  /*01a0*/  FFMA R19, R19, R14, R0 ;  /* 0x0000000e13137223 */ /* 0x000fca0000000000 */
[----:B------:R-:W-:Y:S01]  /*01b0*/  STG.E desc[UR4][R2.64], R19 ;  /* 0x0000001302007986 */ /* 0x000fe2000c101904 */
[----:B------:R-:W-:Y:S05]  /*01c0*/  EXIT ;  /* 0x000000000000794d */ /* 0x000fea0003800000 */
.L_x_0:
[----:B------:R-:W-:-:S00]  /*01d0*/  BRA `(.L_x_0) ;  /* 0xfffffffc00fc7947 */ /* 0x000fc0000383ffff */
[----:B------:R-:W-:-:S00]  /*01e0*/  NOP ;  /* 0x0000000000007918 */ /* 0x000fc00000000000 */
        /* <DEDUP_REMOVED lines=9> */
.L_x_3:


//--------------------- .text._Z19parallel_matrix_subPfS_S_ --------------------------
	.section	.text._Z19parallel_matrix_subPfS_S_,"ax",@progbits
	.align	128
        .global         _Z19parallel_matrix_subPfS_S_
        .type           _Z19parallel_matrix_subPfS_S_,@function
        .size           _Z19parallel_matrix_subPfS_S_,(.L_x_4 - _Z19parallel_matrix_subPfS_S_)
        .other          _Z19parallel_matrix_subPfS_S_,@"STO_CUDA_ENTRY STV_DEFAULT"
_Z19parallel_matrix_subPfS_S_:
.text._Z19parallel_matrix_subPfS_S_:
[----:B------:R-:W-:Y:S01]  /*0000*/  LDC R1, c[0x0][0x37c] ;  /* 0x0000df00ff017b82 */ /* 0x000fe20000000800 */
[----:B------:R-:W0:Y:S07]  /*0010*/  S2R R9, SR_TID.X ;  /* 0x0000000000097919 */ /* 0x000e2e0000002100 */
[----:B------:R-:W1:Y:S01]  /*0020*/  LDC.64 R2, c[0x0][0x380] ;  /* 0x0000e000ff027b82 */ /* 0x000e620000000a00 */
[----:B------:R-:W2:Y:S01]  /*0030*/  LDCU.64 UR4, c[0x0][0x358] ;  /* 0x00006b00ff0477ac */ /* 0x000ea20008000a00 */
[----:B------:R-:W0:Y:S06]  /*0040*/  S2R R0, SR_TID.Y ;  /* 0x0000000000007919 */ /* 0x000e2c0000002200 */
[----:B------:R-:W3:Y:S08]  /*0050*/  LDC.64 R4, c[0x0][0x388] ;  /* 0x0000e200ff047b82 */ /* 0x000ef00000000a00 */
[----:B------:R-:W4:Y:S01]  /*0060*/  LDC.64 R6, c[0x0][0x390] ;  /* 0x0000e400ff067b82 */ /* 0x000f220000000a00 */
[----:B0-----:R-:W-:-:S04]  /*0070*/  IMAD R9, R0, 0x5, R9 ;  /* 0x0000000500097824 */ /* 0x001fc800078e0209 */
[----:B-1----:R-:W-:-:S04]  /*0080*/  IMAD.WIDE.U32 R2, R9, 0x4, R2 ;  /* 0x0000000409027825 */ /* 0x002fc800078e0002 */
[C---:B---3--:R-:W-:Y:S02]  /*0090*/  IMAD.WIDE.U32 R4, R9.reuse, 0x4, R4 ;  /* 0x0000000409047825 */ /* 0x048fe400078e0004 */
[----:B--2---:R-:W2:Y:S04]  /*00a0*/  LDG.E R2, desc[UR4][R2.64] ;  /* 0x0000000402027981 */ /* 0x004ea8000c1e1900 */
[----:B------:R-:W2:Y:S01]  /*00b0*/  LDG.E R5, desc[UR4][R4.64] ;  /* 0x0000000404057981 */ /* 0x000ea2000c1e1900 */
[----:B----4-:R-:W-:-:S04]  /*00c0*/  IMAD.WIDE.U32 R6, R9, 0x4, R6 ;  /* 0x0000000409067825 */ /* 0x010fc800078e0006 */
[----:B--2---:R-:W-:-:S05]  /*00d0*/  FADD R9, R2, -R5 ;  /* 0x8000000502097221 */ /* 0x004fca0000000000 */
[----:B------:R-:W-:Y:S01]  /*00e0*/  STG.E desc[UR4][R6.64], R9 ;  /* 0x0000000906007986 */ /* 0x000fe2000c101904 */
[----:B------:R-:W-:Y:S05]  /*00f0*/  EXIT ;  /* 0x000000000000794d */ /* 0x000fea0003800000 */
.L_x_1:
        /* <DEDUP_REMOVED lines=16> */
.L_x_4:


//--------------------- .text._Z19parallel_matrix_addPfS_S_ --------------------------
	.section	.text._Z19parallel_matrix_addPfS_S_,"ax",@progbits
	.align	128
        .global         _Z19parallel_matrix_addPfS_S_
        .type           _Z19parallel_matrix_addPfS_S_,@function
        .size           _Z19parallel_matrix_addPfS_S_,(.L_x_5 - _Z19parallel_matrix_addPfS_S_)
        .other          _Z19parallel_matrix_addPfS_S_,@"STO_CUDA_ENTRY STV_DEFAULT"
_Z19parallel_matrix_addPfS_S_:
.text._Z19parallel_matrix_addPfS_S_:
        /* <DEDUP_REMOVED lines=13> */
[----:B--2---:R-:W-:-:S05]  /*00d0*/  FADD R9, R2, R5 ;  /* 0x0000000502097221 */ /* 0x004fca0000000000 */
[----:B------:R-:W-:Y:S01]  /*00e0*/  STG.E desc[UR4][R6.64], R9 ;  /* 0x0000000906007986 */ /* 0x000fe2000c101904 */
[----:B------:R-:W-:Y:S05]  /*00f0*/  EXIT ;  /* 0x000000000000794d */ /* 0x000fea0003800000 */
.L_x_2:
        /* <DEDUP_REMOVED lines=16> */
.L_x_5:


//--------------------- .nv.shared.reserved.0     --------------------------
	.section	.nv.shared.reserved.0,"aw",@nobits
	.weak		__nv_reservedSMEM_offset_0_alias
	.size		__nv_reservedSMEM_offset_0_alias, 0, 64
	.other		__nv_reservedSMEM_offset_0_alias,@"STO_CUDA_RESERVED_SHARED STV_DEFAULT"
__nv_reservedSMEM_offset_0_alias:
	.zero		0
	.zero		64


//--------------------- .nv.constant0._Z19parallel_matrix_mulPfS_S_ --------------------------
	.section	.nv.constant0._Z19parallel_matrix_mulPfS_S_,"a",@progbits
	.sectionflags	@""
	.align	4
.nv.constant0._Z19parallel_matrix_mulPfS_S_:
	.zero		920


//--------------------- .nv.constant0._Z19parallel_matrix_subPfS_S_ --------------------------
	.section	.nv.constant0._Z19parallel_matrix_subPfS_S_,"a",@progbits
	.sectionflags	@""
	.align	4
.nv.constant0._Z19parallel_matrix_subPfS_S_:
	.zero		920


//--------------------- .nv.constant0._Z19parallel_matrix_addPfS_S_ --------------------------
	.section	.nv.constant0._Z19parallel_matrix_addPfS_S_,"a",@progbits
	.sectionflags	@""
	.align	4
.nv.constant0._Z19parallel_matrix_addPfS_S_:
	.zero		920


//--------------------- SYMBOLS --------------------------

	.type		.nv.reservedSmem.offset0,@object
	.size		.nv.reservedSmem.offset0,0x4
